//
// Generated by NVIDIA NVVM Compiler
//
// Compiler Build ID: CL-36424714
// Cuda compilation tools, release 13.0, V13.0.88
// Based on NVVM 20.0.0
//

.version 9.0
.target sm_100
.address_size 64

	// .globl	_Z6KernelPfS_i
.extern .shared .align 16 .b8 cache[];

.visible .entry _Z6KernelPfS_i(
	.param .u64 .ptr .align 1 _Z6KernelPfS_i_param_0,
	.param .u64 .ptr .align 1 _Z6KernelPfS_i_param_1,
	.param .u32 _Z6KernelPfS_i_param_2
)
{
	.reg .pred 	%p<6>;
	.reg .b32 	%r<14>;
	.reg .b32 	%f<9>;
	.reg .b64 	%rd<9>;

	ld.param.u64 	%rd1, [_Z6KernelPfS_i_param_0];
	ld.param.u64 	%rd2, [_Z6KernelPfS_i_param_1];
	ld.param.u32 	%r8, [_Z6KernelPfS_i_param_2];
	mov.u32 	%r1, %tid.x;
	mov.u32 	%r2, %ctaid.x;
	mov.u32 	%r13, %ntid.x;
	mad.lo.s32 	%r4, %r2, %r13, %r1;
	setp.ge.s32 	%p1, %r4, %r8;
	mov.f32 	%f8, 0f00000000;
	@%p1 bra 	$L__BB0_2;
	cvta.to.global.u64 	%rd3, %rd1;
	mul.wide.s32 	%rd4, %r4, 4;
	add.s64 	%rd5, %rd3, %rd4;
	ld.global.f32 	%f8, [%rd5];
$L__BB0_2:
	shl.b32 	%r9, %r1, 2;
	mov.u32 	%r10, cache;
	add.s32 	%r5, %r10, %r9;
	st.shared.f32 	[%r5], %f8;
	bar.sync 	0;
	setp.lt.u32 	%p2, %r13, 2;
	@%p2 bra 	$L__BB0_6;
$L__BB0_3:
	shr.u32 	%r7, %r13, 1;
	setp.ge.u32 	%p3, %r1, %r7;
	@%p3 bra 	$L__BB0_5;
	shl.b32 	%r11, %r7, 2;
	add.s32 	%r12, %r5, %r11;
	ld.shared.f32 	%f4, [%r12];
	ld.shared.f32 	%f5, [%r5];
	add.f32 	%f6, %f4, %f5;
	st.shared.f32 	[%r5], %f6;
$L__BB0_5:
	bar.sync 	0;
	setp.gt.u32 	%p4, %r13, 3;
	mov.u32 	%r13, %r7;
	@%p4 bra 	$L__BB0_3;
$L__BB0_6:
	setp.ne.s32 	%p5, %r1, 0;
	@%p5 bra 	$L__BB0_8;
	ld.shared.f32 	%f7, [cache];
	cvta.to.global.u64 	%rd6, %rd2;
	mul.wide.u32 	%rd7, %r2, 4;
	add.s64 	%rd8, %rd6, %rd7;
	st.global.f32 	[%rd8], %f7;
$L__BB0_8:
	ret;

}


// ===== COMPILED SASS (sm_100) =====

	.target	sm_100

	.elftype	@"ET_EXEC"


//--------------------- .note.nv.tkinfo           --------------------------
	.section	.note.nv.tkinfo,"",@"SHT_NOTE"
	.sectionflags	@"SHF_NOTE_NV_TKINFO"
	.tkinfo
        /*0018*/ 	.word	0x00000002
        /*0030*/ 	.string	""
        /*0030*/ 	.string	"ptxas"
        /*0030*/ 	.string	"Cuda compilation tools, release 13.0, V13.0.88"
        /*0030*/ 	.string	"Build cuda_13.0.r13.0/compiler.36424714_0"
        /*0030*/ 	.string	"-arch sm_100 -m 64 "



//--------------------- .note.nv.cuinfo           --------------------------
	.section	.note.nv.cuinfo,"",@"SHT_NOTE"
	.sectionflags	@"SHF_NOTE_NV_CUINFO"
        /*0018*/ 	.short	0x0002
        /*001a*/ 	.short	0x0064
        /*001c*/ 	.short	0x0082
	.zero		2


//--------------------- .nv.info                  --------------------------
	.section	.nv.info,"",@"SHT_CUDA_INFO"
	.align	4


	//----- nvinfo : EIATTR_REGCOUNT
	.align		4
        /*0000*/ 	.byte	0x04, 0x2f
        /*0002*/ 	.short	(.L_1 - .L_0)
	.align		4
.L_0:
        /*0004*/ 	.word	index@(_Z6KernelPfS_i)
        /*0008*/ 	.word	0x0000000b


	//----- nvinfo : EIATTR_FRAME_SIZE
	.align		4
.L_1:
        /*000c*/ 	.byte	0x04, 0x11
        /*000e*/ 	.short	(.L_3 - .L_2)
	.align		4
.L_2:
        /*0010*/ 	.word	index@(_Z6KernelPfS_i)
        /*0014*/ 	.word	0x00000000


	//----- nvinfo : EIATTR_MIN_STACK_SIZE
	.align		4
.L_3:
        /*0018*/ 	.byte	0x04, 0x12
        /*001a*/ 	.short	(.L_5 - .L_4)
	.align		4
.L_4:
        /*001c*/ 	.word	index@(_Z6KernelPfS_i)
        /*0020*/ 	.word	0x00000000
.L_5:


//--------------------- .nv.compat                --------------------------
	.section	.nv.compat,"",@"SHT_CUDA_COMPAT_INFO"
	.align	4
        /*0000*/ 	.byte	0x02, 0x09, 0x00, 0x00, 0x02, 0x02, 0x01, 0x00, 0x02, 0x05, 0x05, 0x00, 0x03, 0x07, 0x01, 0x01
        /*0010*/ 	.byte	0x02, 0x03, 0x00, 0x00, 0x02, 0x06, 0x01, 0x00, 0x04, 0x0b, 0x08, 0x00, 0x09, 0x00, 0x00, 0x00
        /*0020*/ 	.byte	0x00, 0x00, 0x00, 0x00


//--------------------- .nv.info._Z6KernelPfS_i   --------------------------
	.section	.nv.info._Z6KernelPfS_i,"",@"SHT_CUDA_INFO"
	.sectionflags	@""
	.align	4


	//----- nvinfo : EIATTR_CUDA_API_VERSION
	.align		4
        /*0000*/ 	.byte	0x04, 0x37
        /*0002*/ 	.short	(.L_7 - .L_6)
.L_6:
        /*0004*/ 	.word	0x00000082


	//----- nvinfo : EIATTR_KPARAM_INFO
	.align		4
.L_7:
        /*0008*/ 	.byte	0x04, 0x17
        /*000a*/ 	.short	(.L_9 - .L_8)
.L_8:
        /*000c*/ 	.word	0x00000000
        /*0010*/ 	.short	0x0002
        /*0012*/ 	.short	0x0010
        /*0014*/ 	.byte	0x00, 0xf0, 0x11, 0x00


	//----- nvinfo : EIATTR_KPARAM_INFO
	.align		4
.L_9:
        /*0018*/ 	.byte	0x04, 0x17
        /*001a*/ 	.short	(.L_11 - .L_10)
.L_10:
        /*001c*/ 	.word	0x00000000
        /*0020*/ 	.short	0x0001
        /*0022*/ 	.short	0x0008
        /*0024*/ 	.byte	0x00, 0xf5, 0x21, 0x00


	//----- nvinfo : EIATTR_KPARAM_INFO
	.align		4
.L_11:
        /*0028*/ 	.byte	0x04, 0x17
        /*002a*/ 	.short	(.L_13 - .L_12)
.L_12:
        /*002c*/ 	.word	0x00000000
        /*0030*/ 	.short	0x0000
        /*0032*/ 	.short	0x0000
        /*0034*/ 	.byte	0x00, 0xf5, 0x21, 0x00


	//----- nvinfo : EIATTR_SPARSE_MMA_MASK
	.align		4
.L_13:
        /*0038*/ 	.byte	0x03, 0x50
        /*003a*/ 	.short	0x0000


	//----- nvinfo : EIATTR_MAXREG_COUNT
	.align		4
        /*003c*/ 	.byte	0x03, 0x1b
        /*003e*/ 	.short	0x00ff


	//----- nvinfo : EIATTR_NUM_BARRIERS
	.align		4
        /*0040*/ 	.byte	0x02, 0x4c
        /*0042*/ 	.byte	0x01
	.zero		1


	//----- nvinfo : EIATTR_MERCURY_ISA_VERSION
	.align		4
        /*0044*/ 	.byte	0x03, 0x5f
        /*0046*/ 	.short	0x0101


	//----- nvinfo : EIATTR_VRC_CTA_INIT_COUNT
	.align		4
        /*0048*/ 	.byte	0x02, 0x4a
	.zero		1
	.zero		1


	//----- nvinfo : EIATTR_EXIT_INSTR_OFFSETS
	.align		4
        /*004c*/ 	.byte	0x04, 0x1c
        /*004e*/ 	.short	(.L_15 - .L_14)


	//   ....[0]....
.L_14:
        /*0050*/ 	.word	0x00000210


	//   ....[1]....
        /*0054*/ 	.word	0x00000290


	//----- nvinfo : EIATTR_CBANK_PARAM_SIZE
	.align		4
.L_15:
        /*0058*/ 	.byte	0x03, 0x19
        /*005a*/ 	.short	0x0014


	//----- nvinfo : EIATTR_PARAM_CBANK
	.align		4
        /*005c*/ 	.byte	0x04, 0x0a
        /*005e*/ 	.short	(.L_17 - .L_16)
	.align		4
.L_16:
        /*0060*/ 	.word	index@(.nv.constant0._Z6KernelPfS_i)
        /*0064*/ 	.short	0x0380
        /*0066*/ 	.short	0x0014


	//----- nvinfo : EIATTR_SW_WAR
	.align		4
.L_17:
        /*0068*/ 	.byte	0x04, 0x36
        /*006a*/ 	.short	(.L_19 - .L_18)
.L_18:
        /*006c*/ 	.word	0x00000008
.L_19:


//--------------------- .nv.callgraph             --------------------------
	.section	.nv.callgraph,"",@"SHT_CUDA_CALLGRAPH"
	.align	4
	.sectionentsize	8
	.align		4
        /*0000*/ 	.word	0x00000000
	.align		4
        /*0004*/ 	.word	0xffffffff
	.align		4
        /*0008*/ 	.word	0x00000000
	.align		4
        /*000c*/ 	.word	0xfffffffe
	.align		4
        /*0010*/ 	.word	0x00000000
	.align		4
        /*0014*/ 	.word	0xfffffffd
	.align		4
        /*0018*/ 	.word	0x00000000
	.align		4
        /*001c*/ 	.word	0xfffffffc


//--------------------- .text._Z6KernelPfS_i      --------------------------
	.section	.text._Z6KernelPfS_i,"ax",@progbits
	.align	128
        .global         _Z6KernelPfS_i
        .type           _Z6KernelPfS_i,@function
        .size           _Z6KernelPfS_i,(.L_x_3 - _Z6KernelPfS_i)
        .other          _Z6KernelPfS_i,@"STO_CUDA_ENTRY STV_DEFAULT"
_Z6KernelPfS_i:
.text._Z6KernelPfS_i:
[----:B------:R-:W-:Y:S01]  /*0000*/  LDC R1, c[0x0][0x37c] ;  /* 0x0000df00ff017b82 */ /* 0x000fe20000000800 */
[----:B------:R-:W0:Y:S01]  /*0010*/  S2R R6, SR_TID.X ;  /* 0x0000000000067919 */ /* 0x000e220000002100 */
[----:B------:R-:W0:Y:S01]  /*0020*/  LDCU UR8, c[0x0][0x360] ;  /* 0x00006c00ff0877ac */ /* 0x000e220008000800 */
[----:B------:R-:W-:Y:S01]  /*0030*/  IMAD.MOV.U32 R4, RZ, RZ, RZ ;  /* 0x000000ffff047224 */ /* 0x000fe200078e00ff */
[----:B------:R-:W0:Y:S01]  /*0040*/  S2R R7, SR_CTAID.X ;  /* 0x0000000000077919 */ /* 0x000e220000002500 */
[----:B------:R-:W1:Y:S01]  /*0050*/  LDCU UR4, c[0x0][0x390] ;  /* 0x00007200ff0477ac */ /* 0x000e620008000800 */
[----:B------:R-:W2:Y:S01]  /*0060*/  LDCU.64 UR6, c[0x0][0x358] ;  /* 0x00006b00ff0677ac */ /* 0x000ea20008000a00 */
[----:B0-----:R-:W-:-:S05]  /*0070*/  IMAD R5, R7, UR8, R6 ;  /* 0x0000000807057c24 */ /* 0x001fca000f8e0206 */
[----:B-1----:R-:W-:-:S13]  /*0080*/  ISETP.GE.AND P0, PT, R5, UR4, PT ;  /* 0x0000000405007c0c */ /* 0x002fda000bf06270 */
[----:B------:R-:W0:Y:S02]  /*0090*/  @!P0 LDC.64 R2, c[0x0][0x380] ;  /* 0x0000e000ff028b82 */ /* 0x000e240000000a00 */
[----:B0-----:R-:W-:-:S05]  /*00a0*/  @!P0 IMAD.WIDE R2, R5, 0x4, R2 ;  /* 0x0000000405028825 */ /* 0x001fca00078e0202 */
[----:B--2---:R-:W2:Y:S01]  /*00b0*/  @!P0 LDG.E R4, desc[UR6][R2.64] ;  /* 0x0000000602048981 */ /* 0x004ea2000c1e1900 */
[----:B------:R-:W0:Y:S01]  /*00c0*/  S2UR UR5, SR_CgaCtaId ;  /* 0x00000000000579c3 */ /* 0x000e220000008800 */
[----:B------:R-:W-:Y:S01]  /*00d0*/  IMAD.U32 R0, RZ, RZ, UR8 ;  /* 0x00000008ff007e24 */ /* 0x000fe2000f8e00ff */
[----:B------:R-:W-:Y:S01]  /*00e0*/  UMOV UR4, 0x400 ;  /* 0x0000040000047882 */ /* 0x000fe20000000000 */
[----:B------:R-:W-:-:S03]  /*00f0*/  ISETP.NE.AND P0, PT, R6, RZ, PT ;  /* 0x000000ff0600720c */ /* 0x000fc60003f05270 */
[----:B------:R-:W-:Y:S01]  /*0100*/  ISETP.GE.U32.AND P1, PT, R0, 0x2, PT ;  /* 0x000000020000780c */ /* 0x000fe20003f26070 */
[----:B0-----:R-:W-:-:S06]  /*0110*/  ULEA UR4, UR5, UR4, 0x18 ;  /* 0x0000000405047291 */ /* 0x001fcc000f8ec0ff */
[----:B------:R-:W-:-:S05]  /*0120*/  LEA R5, R6, UR4, 0x2 ;  /* 0x0000000406057c11 */ /* 0x000fca000f8e10ff */
[----:B--2---:R0:W-:Y:S01]  /*0130*/  STS [R5], R4 ;  /* 0x0000000405007388 */ /* 0x0041e20000000800 */
[----:B------:R-:W-:Y:S06]  /*0140*/  BAR.SYNC.DEFER_BLOCKING 0x0 ;  /* 0x0000000000007b1d */ /* 0x000fec0000010000 */
[----:B------:R-:W-:Y:S05]  /*0150*/  @!P1 BRA `(.L_x_0) ;  /* 0x00000000002c9947 */ /* 0x000fea0003800000 */
.L_x_1:
[----:B------:R-:W-:-:S04]  /*0160*/  SHF.R.U32.HI R8, RZ, 0x1, R0 ;  /* 0x00000001ff087819 */ /* 0x000fc80000011600 */
[----:B------:R-:W-:-:S13]  /*0170*/  ISETP.GE.U32.AND P1, PT, R6, R8, PT ;  /* 0x000000080600720c */ /* 0x000fda0003f26070 */
[----:B------:R-:W-:Y:S01]  /*0180*/  @!P1 LEA R2, R8, R5, 0x2 ;  /* 0x0000000508029211 */ /* 0x000fe200078e10ff */
[----:B------:R-:W-:Y:S05]  /*0190*/  @!P1 LDS R3, [R5] ;  /* 0x0000000005039984 */ /* 0x000fea0000000800 */
[----:B------:R-:W0:Y:S02]  /*01a0*/  @!P1 LDS R2, [R2] ;  /* 0x0000000002029984 */ /* 0x000e240000000800 */
[----:B0-----:R-:W-:-:S05]  /*01b0*/  @!P1 FADD R4, R2, R3 ;  /* 0x0000000302049221 */ /* 0x001fca0000000000 */
[----:B------:R1:W-:Y:S01]  /*01c0*/  @!P1 STS [R5], R4 ;  /* 0x0000000405009388 */ /* 0x0003e20000000800 */
[----:B------:R-:W-:Y:S01]  /*01d0*/  BAR.SYNC.DEFER_BLOCKING 0x0 ;  /* 0x0000000000007b1d */ /* 0x000fe20000010000 */
[----:B------:R-:W-:Y:S01]  /*01e0*/  ISETP.GT.U32.AND P1, PT, R0, 0x3, PT ;  /* 0x000000030000780c */ /* 0x000fe20003f24070 */
[----:B------:R-:W-:-:S12]  /*01f0*/  IMAD.MOV.U32 R0, RZ, RZ, R8 ;  /* 0x000000ffff007224 */ /* 0x000fd800078e0008 */
[----:B-1----:R-:W-:Y:S05]  /*0200*/  @P1 BRA `(.L_x_1) ;  /* 0xfffffffc00d41947 */ /* 0x002fea000383ffff */
.L_x_0:
[----:B------:R-:W-:Y:S05]  /*0210*/  @P0 EXIT ;  /* 0x000000000000094d */ /* 0x000fea0003800000 */
[----:B------:R-:W1:Y:S01]  /*0220*/  S2UR UR5, SR_CgaCtaId ;  /* 0x00000000000579c3 */ /* 0x000e620000008800 */
[----:B------:R-:W-:-:S07]  /*0230*/  UMOV UR4, 0x400 ;  /* 0x0000040000047882 */ /* 0x000fce0000000000 */
[----:B------:R-:W2:Y:S01]  /*0240*/  LDC.64 R2, c[0x0][0x388] ;  /* 0x0000e200ff027b82 */ /* 0x000ea20000000a00 */
[----:B-1----:R-:W-:Y:S01]  /*0250*/  ULEA UR4, UR5, UR4, 0x18 ;  /* 0x0000000405047291 */ /* 0x002fe2000f8ec0ff */
[----:B--2---:R-:W-:-:S08]  /*0260*/  IMAD.WIDE.U32 R2, R7, 0x4, R2 ;  /* 0x0000000407027825 */ /* 0x004fd000078e0002 */
[----:B0-----:R-:W0:Y:S04]  /*0270*/  LDS R5, [UR4] ;  /* 0x00000004ff057984 */ /* 0x001e280008000800 */
[----:B0-----:R-:W-:Y:S01]  /*0280*/  STG.E desc[UR6][R2.64], R5 ;  /* 0x0000000502007986 */ /* 0x001fe2000c101906 */
[----:B------:R-:W-:Y:S05]  /*0290*/  EXIT ;  /* 0x000000000000794d */ /* 0x000fea0003800000 */
.L_x_2:
[----:B------:R-:W-:-:S00]  /*02a0*/  BRA `(.L_x_2) ;  /* 0xfffffffc00fc7947 */ /* 0x000fc0000383ffff */
[----:B------:R-:W-:-:S00]  /*02b0*/  NOP ;  /* 0x0000000000007918 */ /* 0x000fc00000000000 */
        /* <DEDUP_REMOVED lines=12> */
.L_x_3:


//--------------------- .nv.shared._Z6KernelPfS_i --------------------------
	.section	.nv.shared._Z6KernelPfS_i,"aw",@nobits
	.sectionflags	@""
	.align	16
	.zero		1024


//--------------------- .nv.shared.reserved.0     --------------------------
	.section	.nv.shared.reserved.0,"aw",@nobits
	.weak		__nv_reservedSMEM_offset_0_alias
	.size		__nv_reservedSMEM_offset_0_alias, 0, 64
	.other		__nv_reservedSMEM_offset_0_alias,@"STO_CUDA_RESERVED_SHARED STV_DEFAULT"
__nv_reservedSMEM_offset_0_alias:
	.zero		0
	.zero		64


//--------------------- .nv.constant0._Z6KernelPfS_i --------------------------
	.section	.nv.constant0._Z6KernelPfS_i,"a",@progbits
	.sectionflags	@""
	.align	4
.nv.constant0._Z6KernelPfS_i:
	.zero		916


//--------------------- SYMBOLS --------------------------

	.type		.nv.reservedSmem.offset0,@object
	.size		.nv.reservedSmem.offset0,0x4
	.type		.nv.reservedSmem.cap,@object
	.size		.nv.reservedSmem.cap,0x4
